//
// Generated by NVIDIA NVVM Compiler
//
// Compiler Build ID: CL-36424714
// Cuda compilation tools, release 13.0, V13.0.88
// Based on NVVM 20.0.0
//

.version 9.0
.target sm_100
.address_size 64

	// .globl	_Z7makestrPcPiiS_

.visible .entry _Z7makestrPcPiiS_(
	.param .u64 .ptr .align 1 _Z7makestrPcPiiS__param_0,
	.param .u64 .ptr .align 1 _Z7makestrPcPiiS__param_1,
	.param .u32 _Z7makestrPcPiiS__param_2,
	.param .u64 .ptr .align 1 _Z7makestrPcPiiS__param_3
)
{
	.reg .pred 	%p<3>;
	.reg .b16 	%rs<2>;
	.reg .b32 	%r<11>;
	.reg .b64 	%rd<13>;

	ld.param.u64 	%rd3, [_Z7makestrPcPiiS__param_0];
	ld.param.u64 	%rd5, [_Z7makestrPcPiiS__param_1];
	ld.param.u32 	%r5, [_Z7makestrPcPiiS__param_2];
	ld.param.u64 	%rd4, [_Z7makestrPcPiiS__param_3];
	cvta.to.global.u64 	%rd6, %rd5;
	mov.u32 	%r6, %ctaid.x;
	mov.u32 	%r7, %tid.x;
	mad.lo.s32 	%r1, %r5, %r6, %r7;
	mul.wide.s32 	%rd7, %r1, 4;
	add.s64 	%rd1, %rd6, %rd7;
	ld.global.u32 	%r10, [%rd1];
	ld.global.u32 	%r8, [%rd1+4];
	setp.ge.s32 	%p1, %r10, %r8;
	@%p1 bra 	$L__BB0_3;
	cvt.s64.s32 	%rd8, %r1;
	cvta.to.global.u64 	%rd9, %rd3;
	add.s64 	%rd10, %rd9, %rd8;
	ld.global.u8 	%rs1, [%rd10];
	cvta.to.global.u64 	%rd2, %rd4;
$L__BB0_2:
	cvt.s64.s32 	%rd11, %r10;
	add.s64 	%rd12, %rd2, %rd11;
	st.global.u8 	[%rd12], %rs1;
	add.s32 	%r10, %r10, 1;
	ld.global.u32 	%r9, [%rd1+4];
	setp.lt.s32 	%p2, %r10, %r9;
	@%p2 bra 	$L__BB0_2;
$L__BB0_3:
	ret;

}


// ===== COMPILED SASS (sm_100) =====

	.target	sm_100

	.elftype	@"ET_EXEC"


//--------------------- .note.nv.tkinfo           --------------------------
	.section	.note.nv.tkinfo,"",@"SHT_NOTE"
	.sectionflags	@"SHF_NOTE_NV_TKINFO"
	.tkinfo
        /*0018*/ 	.word	0x00000002
        /*0030*/ 	.string	""
        /*0030*/ 	.string	"ptxas"
        /*0030*/ 	.string	"Cuda compilation tools, release 13.0, V13.0.88"
        /*0030*/ 	.string	"Build cuda_13.0.r13.0/compiler.36424714_0"
        /*0030*/ 	.string	"-arch sm_100 -m 64 "



//--------------------- .note.nv.cuinfo           --------------------------
	.section	.note.nv.cuinfo,"",@"SHT_NOTE"
	.sectionflags	@"SHF_NOTE_NV_CUINFO"
        /*0018*/ 	.short	0x0002
        /*001a*/ 	.short	0x0064
        /*001c*/ 	.short	0x0082
	.zero		2


//--------------------- .nv.info                  --------------------------
	.section	.nv.info,"",@"SHT_CUDA_INFO"
	.align	4


	//----- nvinfo : EIATTR_REGCOUNT
	.align		4
        /*0000*/ 	.byte	0x04, 0x2f
        /*0002*/ 	.short	(.L_1 - .L_0)
	.align		4
.L_0:
        /*0004*/ 	.word	index@(_Z7makestrPcPiiS_)
        /*0008*/ 	.word	0x0000000c


	//----- nvinfo : EIATTR_FRAME_SIZE
	.align		4
.L_1:
        /*000c*/ 	.byte	0x04, 0x11
        /*000e*/ 	.short	(.L_3 - .L_2)
	.align		4
.L_2:
        /*0010*/ 	.word	index@(_Z7makestrPcPiiS_)
        /*0014*/ 	.word	0x00000000


	//----- nvinfo : EIATTR_MIN_STACK_SIZE
	.align		4
.L_3:
        /*0018*/ 	.byte	0x04, 0x12
        /*001a*/ 	.short	(.L_5 - .L_4)
	.align		4
.L_4:
        /*001c*/ 	.word	index@(_Z7makestrPcPiiS_)
        /*0020*/ 	.word	0x00000000
.L_5:


//--------------------- .nv.compat                --------------------------
	.section	.nv.compat,"",@"SHT_CUDA_COMPAT_INFO"
	.align	4
        /*0000*/ 	.byte	0x02, 0x09, 0x00, 0x00, 0x02, 0x02, 0x01, 0x00, 0x02, 0x05, 0x05, 0x00, 0x03, 0x07, 0x01, 0x01
        /*0010*/ 	.byte	0x02, 0x03, 0x00, 0x00, 0x02, 0x06, 0x01, 0x00, 0x04, 0x0b, 0x08, 0x00, 0x09, 0x00, 0x00, 0x00
        /*0020*/ 	.byte	0x00, 0x00, 0x00, 0x00


//--------------------- .nv.info._Z7makestrPcPiiS_ --------------------------
	.section	.nv.info._Z7makestrPcPiiS_,"",@"SHT_CUDA_INFO"
	.sectionflags	@""
	.align	4


	//----- nvinfo : EIATTR_CUDA_API_VERSION
	.align		4
        /*0000*/ 	.byte	0x04, 0x37
        /*0002*/ 	.short	(.L_7 - .L_6)
.L_6:
        /*0004*/ 	.word	0x00000082


	//----- nvinfo : EIATTR_KPARAM_INFO
	.align		4
.L_7:
        /*0008*/ 	.byte	0x04, 0x17
        /*000a*/ 	.short	(.L_9 - .L_8)
.L_8:
        /*000c*/ 	.word	0x00000000
        /*0010*/ 	.short	0x0003
        /*0012*/ 	.short	0x0018
        /*0014*/ 	.byte	0x00, 0xf5, 0x21, 0x00


	//----- nvinfo : EIATTR_KPARAM_INFO
	.align		4
.L_9:
        /*0018*/ 	.byte	0x04, 0x17
        /*001a*/ 	.short	(.L_11 - .L_10)
.L_10:
        /*001c*/ 	.word	0x00000000
        /*0020*/ 	.short	0x0002
        /*0022*/ 	.short	0x0010
        /*0024*/ 	.byte	0x00, 0xf0, 0x11, 0x00


	//----- nvinfo : EIATTR_KPARAM_INFO
	.align		4
.L_11:
        /*0028*/ 	.byte	0x04, 0x17
        /*002a*/ 	.short	(.L_13 - .L_12)
.L_12:
        /*002c*/ 	.word	0x00000000
        /*0030*/ 	.short	0x0001
        /*0032*/ 	.short	0x0008
        /*0034*/ 	.byte	0x00, 0xf5, 0x21, 0x00


	//----- nvinfo : EIATTR_KPARAM_INFO
	.align		4
.L_13:
        /*0038*/ 	.byte	0x04, 0x17
        /*003a*/ 	.short	(.L_15 - .L_14)
.L_14:
        /*003c*/ 	.word	0x00000000
        /*0040*/ 	.short	0x0000
        /*0042*/ 	.short	0x0000
        /*0044*/ 	.byte	0x00, 0xf5, 0x21, 0x00


	//----- nvinfo : EIATTR_SPARSE_MMA_MASK
	.align		4
.L_15:
        /*0048*/ 	.byte	0x03, 0x50
        /*004a*/ 	.short	0x0000


	//----- nvinfo : EIATTR_MAXREG_COUNT
	.align		4
        /*004c*/ 	.byte	0x03, 0x1b
        /*004e*/ 	.short	0x00ff


	//----- nvinfo : EIATTR_MERCURY_ISA_VERSION
	.align		4
        /*0050*/ 	.byte	0x03, 0x5f
        /*0052*/ 	.short	0x0101


	//----- nvinfo : EIATTR_VRC_CTA_INIT_COUNT
	.align		4
        /*0054*/ 	.byte	0x02, 0x4a
	.zero		1
	.zero		1


	//----- nvinfo : EIATTR_EXIT_INSTR_OFFSETS
	.align		4
        /*0058*/ 	.byte	0x04, 0x1c
        /*005a*/ 	.short	(.L_17 - .L_16)


	//   ....[0]....
.L_16:
        /*005c*/ 	.word	0x000000b0


	//   ....[1]....
        /*0060*/ 	.word	0x00000180


	//----- nvinfo : EIATTR_CRS_STACK_SIZE
	.align		4
.L_17:
        /*0064*/ 	.byte	0x04, 0x1e
        /*0066*/ 	.short	(.L_19 - .L_18)
.L_18:
        /*0068*/ 	.word	0x00000000


	//----- nvinfo : EIATTR_CBANK_PARAM_SIZE
	.align		4
.L_19:
        /*006c*/ 	.byte	0x03, 0x19
        /*006e*/ 	.short	0x0020


	//----- nvinfo : EIATTR_PARAM_CBANK
	.align		4
        /*0070*/ 	.byte	0x04, 0x0a
        /*0072*/ 	.short	(.L_21 - .L_20)
	.align		4
.L_20:
        /*0074*/ 	.word	index@(.nv.constant0._Z7makestrPcPiiS_)
        /*0078*/ 	.short	0x0380
        /*007a*/ 	.short	0x0020


	//----- nvinfo : EIATTR_SW_WAR
	.align		4
.L_21:
        /*007c*/ 	.byte	0x04, 0x36
        /*007e*/ 	.short	(.L_23 - .L_22)
.L_22:
        /*0080*/ 	.word	0x00000008
.L_23:


//--------------------- .nv.callgraph             --------------------------
	.section	.nv.callgraph,"",@"SHT_CUDA_CALLGRAPH"
	.align	4
	.sectionentsize	8
	.align		4
        /*0000*/ 	.word	0x00000000
	.align		4
        /*0004*/ 	.word	0xffffffff
	.align		4
        /*0008*/ 	.word	0x00000000
	.align		4
        /*000c*/ 	.word	0xfffffffe
	.align		4
        /*0010*/ 	.word	0x00000000
	.align		4
        /*0014*/ 	.word	0xfffffffd
	.align		4
        /*0018*/ 	.word	0x00000000
	.align		4
        /*001c*/ 	.word	0xfffffffc


//--------------------- .text._Z7makestrPcPiiS_   --------------------------
	.section	.text._Z7makestrPcPiiS_,"ax",@progbits
	.align	128
        .global         _Z7makestrPcPiiS_
        .type           _Z7makestrPcPiiS_,@function
        .size           _Z7makestrPcPiiS_,(.L_x_2 - _Z7makestrPcPiiS_)
        .other          _Z7makestrPcPiiS_,@"STO_CUDA_ENTRY STV_DEFAULT"
_Z7makestrPcPiiS_:
.text._Z7makestrPcPiiS_:
[----:B------:R-:W-:Y:S01]  /*0000*/  LDC R1, c[0x0][0x37c] ;  /* 0x0000df00ff017b82 */ /* 0x000fe20000000800 */
[----:B------:R-:W0:Y:S07]  /*0010*/  S2R R5, SR_TID.X ;  /* 0x0000000000057919 */ /* 0x000e2e0000002100 */
[----:B------:R-:W0:Y:S01]  /*0020*/  S2UR UR6, SR_CTAID.X ;  /* 0x00000000000679c3 */ /* 0x000e220000002500 */
[----:B------:R-:W1:Y:S07]  /*0030*/  LDCU.64 UR4, c[0x0][0x358] ;  /* 0x00006b00ff0477ac */ /* 0x000e6e0008000a00 */
[----:B------:R-:W0:Y:S08]  /*0040*/  LDC R0, c[0x0][0x390] ;  /* 0x0000e400ff007b82 */ /* 0x000e300000000800 */
[----:B------:R-:W2:Y:S01]  /*0050*/  LDC.64 R2, c[0x0][0x388] ;  /* 0x0000e200ff027b82 */ /* 0x000ea20000000a00 */
[----:B0-----:R-:W-:-:S04]  /*0060*/  IMAD R5, R0, UR6, R5 ;  /* 0x0000000600057c24 */ /* 0x001fc8000f8e0205 */
[----:B--2---:R-:W-:-:S05]  /*0070*/  IMAD.WIDE R2, R5, 0x4, R2 ;  /* 0x0000000405027825 */ /* 0x004fca00078e0202 */
[----:B-1----:R-:W2:Y:S04]  /*0080*/  LDG.E R0, desc[UR4][R2.64] ;  /* 0x0000000402007981 */ /* 0x002ea8000c1e1900 */
[----:B------:R-:W2:Y:S02]  /*0090*/  LDG.E R7, desc[UR4][R2.64+0x4] ;  /* 0x0000040402077981 */ /* 0x000ea4000c1e1900 */
[----:B--2---:R-:W-:-:S13]  /*00a0*/  ISETP.GE.AND P0, PT, R0, R7, PT ;  /* 0x000000070000720c */ /* 0x004fda0003f06270 */
[----:B------:R-:W-:Y:S05]  /*00b0*/  @P0 EXIT ;  /* 0x000000000000094d */ /* 0x000fea0003800000 */
[----:B------:R-:W0:Y:S02]  /*00c0*/  LDCU.64 UR6, c[0x0][0x380] ;  /* 0x00007000ff0677ac */ /* 0x000e240008000a00 */
[----:B0-----:R-:W-:-:S04]  /*00d0*/  IADD3 R4, P0, PT, R5, UR6, RZ ;  /* 0x0000000605047c10 */ /* 0x001fc8000ff1e0ff */
[----:B------:R-:W-:Y:S01]  /*00e0*/  LEA.HI.X.SX32 R5, R5, UR7, 0x1, P0 ;  /* 0x0000000705057c11 */ /* 0x000fe200080f0eff */
[----:B------:R-:W0:Y:S04]  /*00f0*/  LDCU.64 UR6, c[0x0][0x398] ;  /* 0x00007300ff0677ac */ /* 0x000e280008000a00 */
[----:B------:R1:W5:Y:S04]  /*0100*/  LDG.E.U8 R7, desc[UR4][R4.64] ;  /* 0x0000000404077981 */ /* 0x000368000c1e1100 */
.L_x_0:
[----:B01----:R-:W-:-:S04]  /*0110*/  IADD3 R4, P0, PT, R0, UR6, RZ ;  /* 0x0000000600047c10 */ /* 0x003fc8000ff1e0ff */
[----:B------:R-:W-:-:S05]  /*0120*/  LEA.HI.X.SX32 R5, R0, UR7, 0x1, P0 ;  /* 0x0000000700057c11 */ /* 0x000fca00080f0eff */
[----:B-----5:R2:W-:Y:S04]  /*0130*/  STG.E.U8 desc[UR4][R4.64], R7 ;  /* 0x0000000704007986 */ /* 0x0205e8000c101104 */
[----:B------:R-:W3:Y:S01]  /*0140*/  LDG.E R9, desc[UR4][R2.64+0x4] ;  /* 0x0000040402097981 */ /* 0x000ee2000c1e1900 */
[----:B------:R-:W-:-:S05]  /*0150*/  VIADD R0, R0, 0x1 ;  /* 0x0000000100007836 */ /* 0x000fca0000000000 */
[----:B---3--:R-:W-:-:S13]  /*0160*/  ISETP.GE.AND P0, PT, R0, R9, PT ;  /* 0x000000090000720c */ /* 0x008fda0003f06270 */
[----:B--2---:R-:W-:Y:S05]  /*0170*/  @!P0 BRA `(.L_x_0) ;  /* 0xfffffffc00e48947 */ /* 0x004fea000383ffff */
[----:B------:R-:W-:Y:S05]  /*0180*/  EXIT ;  /* 0x000000000000794d */ /* 0x000fea0003800000 */
.L_x_1:
[----:B------:R-:W-:-:S00]  /*0190*/  BRA `(.L_x_1) ;  /* 0xfffffffc00fc7947 */ /* 0x000fc0000383ffff */
[----:B------:R-:W-:-:S00]  /*01a0*/  NOP ;  /* 0x0000000000007918 */ /* 0x000fc00000000000 */
        /* <DEDUP_REMOVED lines=13> */
.L_x_2:


//--------------------- .nv.shared.reserved.0     --------------------------
	.section	.nv.shared.reserved.0,"aw",@nobits
	.weak		__nv_reservedSMEM_offset_0_alias
	.size		__nv_reservedSMEM_offset_0_alias, 0, 64
	.other		__nv_reservedSMEM_offset_0_alias,@"STO_CUDA_RESERVED_SHARED STV_DEFAULT"
__nv_reservedSMEM_offset_0_alias:
	.zero		0
	.zero		64


//--------------------- .nv.constant0._Z7makestrPcPiiS_ --------------------------
	.section	.nv.constant0._Z7makestrPcPiiS_,"a",@progbits
	.sectionflags	@""
	.align	4
.nv.constant0._Z7makestrPcPiiS_:
	.zero		928


//--------------------- SYMBOLS --------------------------

	.type		.nv.reservedSmem.offset0,@object
	.size		.nv.reservedSmem.offset0,0x4
